//
// Generated by NVIDIA NVVM Compiler
//
// Compiler Build ID: CL-36424714
// Cuda compilation tools, release 13.0, V13.0.88
// Based on NVVM 20.0.0
//

.version 9.0
.target sm_100
.address_size 64

	// .globl	_Z6searchPiS_S_

.visible .entry _Z6searchPiS_S_(
	.param .u64 .ptr .align 1 _Z6searchPiS_S__param_0,
	.param .u64 .ptr .align 1 _Z6searchPiS_S__param_1,
	.param .u64 .ptr .align 1 _Z6searchPiS_S__param_2
)
{
	.reg .pred 	%p<3>;
	.reg .b32 	%r<7>;
	.reg .b64 	%rd<9>;

	ld.param.u64 	%rd1, [_Z6searchPiS_S__param_0];
	ld.param.u64 	%rd2, [_Z6searchPiS_S__param_1];
	ld.param.u64 	%rd3, [_Z6searchPiS_S__param_2];
	mov.u32 	%r2, %ctaid.x;
	mov.u32 	%r3, %ntid.x;
	mov.u32 	%r4, %tid.x;
	mad.lo.s32 	%r1, %r2, %r3, %r4;
	setp.gt.s32 	%p1, %r1, 31;
	@%p1 bra 	$L__BB0_3;
	cvta.to.global.u64 	%rd4, %rd1;
	cvta.to.global.u64 	%rd5, %rd2;
	mul.wide.s32 	%rd6, %r1, 4;
	add.s64 	%rd7, %rd4, %rd6;
	ld.global.u32 	%r5, [%rd7];
	ld.global.u32 	%r6, [%rd5];
	setp.ne.s32 	%p2, %r5, %r6;
	@%p2 bra 	$L__BB0_3;
	cvta.to.global.u64 	%rd8, %rd3;
	st.global.u32 	[%rd8], %r1;
$L__BB0_3:
	ret;

}


// ===== COMPILED SASS (sm_100) =====

	.target	sm_100

	.elftype	@"ET_EXEC"


//--------------------- .note.nv.tkinfo           --------------------------
	.section	.note.nv.tkinfo,"",@"SHT_NOTE"
	.sectionflags	@"SHF_NOTE_NV_TKINFO"
	.tkinfo
        /*0018*/ 	.word	0x00000002
        /*0030*/ 	.string	""
        /*0030*/ 	.string	"ptxas"
        /*0030*/ 	.string	"Cuda compilation tools, release 13.0, V13.0.88"
        /*0030*/ 	.string	"Build cuda_13.0.r13.0/compiler.36424714_0"
        /*0030*/ 	.string	"-arch sm_100 -m 64 "



//--------------------- .note.nv.cuinfo           --------------------------
	.section	.note.nv.cuinfo,"",@"SHT_NOTE"
	.sectionflags	@"SHF_NOTE_NV_CUINFO"
        /*0018*/ 	.short	0x0002
        /*001a*/ 	.short	0x0064
        /*001c*/ 	.short	0x0082
	.zero		2


//--------------------- .nv.info                  --------------------------
	.section	.nv.info,"",@"SHT_CUDA_INFO"
	.align	4


	//----- nvinfo : EIATTR_REGCOUNT
	.align		4
        /*0000*/ 	.byte	0x04, 0x2f
        /*0002*/ 	.short	(.L_1 - .L_0)
	.align		4
.L_0:
        /*0004*/ 	.word	index@(_Z6searchPiS_S_)
        /*0008*/ 	.word	0x0000000a


	//----- nvinfo : EIATTR_FRAME_SIZE
	.align		4
.L_1:
        /*000c*/ 	.byte	0x04, 0x11
        /*000e*/ 	.short	(.L_3 - .L_2)
	.align		4
.L_2:
        /*0010*/ 	.word	index@(_Z6searchPiS_S_)
        /*0014*/ 	.word	0x00000000


	//----- nvinfo : EIATTR_MIN_STACK_SIZE
	.align		4
.L_3:
        /*0018*/ 	.byte	0x04, 0x12
        /*001a*/ 	.short	(.L_5 - .L_4)
	.align		4
.L_4:
        /*001c*/ 	.word	index@(_Z6searchPiS_S_)
        /*0020*/ 	.word	0x00000000
.L_5:


//--------------------- .nv.compat                --------------------------
	.section	.nv.compat,"",@"SHT_CUDA_COMPAT_INFO"
	.align	4
        /*0000*/ 	.byte	0x02, 0x09, 0x00, 0x00, 0x02, 0x02, 0x01, 0x00, 0x02, 0x05, 0x05, 0x00, 0x03, 0x07, 0x01, 0x01
        /*0010*/ 	.byte	0x02, 0x03, 0x00, 0x00, 0x02, 0x06, 0x01, 0x00, 0x04, 0x0b, 0x08, 0x00, 0x09, 0x00, 0x00, 0x00
        /*0020*/ 	.byte	0x00, 0x00, 0x00, 0x00


//--------------------- .nv.info._Z6searchPiS_S_  --------------------------
	.section	.nv.info._Z6searchPiS_S_,"",@"SHT_CUDA_INFO"
	.sectionflags	@""
	.align	4


	//----- nvinfo : EIATTR_CUDA_API_VERSION
	.align		4
        /*0000*/ 	.byte	0x04, 0x37
        /*0002*/ 	.short	(.L_7 - .L_6)
.L_6:
        /*0004*/ 	.word	0x00000082


	//----- nvinfo : EIATTR_KPARAM_INFO
	.align		4
.L_7:
        /*0008*/ 	.byte	0x04, 0x17
        /*000a*/ 	.short	(.L_9 - .L_8)
.L_8:
        /*000c*/ 	.word	0x00000000
        /*0010*/ 	.short	0x0002
        /*0012*/ 	.short	0x0010
        /*0014*/ 	.byte	0x00, 0xf5, 0x21, 0x00


	//----- nvinfo : EIATTR_KPARAM_INFO
	.align		4
.L_9:
        /*0018*/ 	.byte	0x04, 0x17
        /*001a*/ 	.short	(.L_11 - .L_10)
.L_10:
        /*001c*/ 	.word	0x00000000
        /*0020*/ 	.short	0x0001
        /*0022*/ 	.short	0x0008
        /*0024*/ 	.byte	0x00, 0xf5, 0x21, 0x00


	//----- nvinfo : EIATTR_KPARAM_INFO
	.align		4
.L_11:
        /*0028*/ 	.byte	0x04, 0x17
        /*002a*/ 	.short	(.L_13 - .L_12)
.L_12:
        /*002c*/ 	.word	0x00000000
        /*0030*/ 	.short	0x0000
        /*0032*/ 	.short	0x0000
        /*0034*/ 	.byte	0x00, 0xf5, 0x21, 0x00


	//----- nvinfo : EIATTR_SPARSE_MMA_MASK
	.align		4
.L_13:
        /*0038*/ 	.byte	0x03, 0x50
        /*003a*/ 	.short	0x0000


	//----- nvinfo : EIATTR_MAXREG_COUNT
	.align		4
        /*003c*/ 	.byte	0x03, 0x1b
        /*003e*/ 	.short	0x00ff


	//----- nvinfo : EIATTR_MERCURY_ISA_VERSION
	.align		4
        /*0040*/ 	.byte	0x03, 0x5f
        /*0042*/ 	.short	0x0101


	//----- nvinfo : EIATTR_VRC_CTA_INIT_COUNT
	.align		4
        /*0044*/ 	.byte	0x02, 0x4a
	.zero		1
	.zero		1


	//----- nvinfo : EIATTR_EXIT_INSTR_OFFSETS
	.align		4
        /*0048*/ 	.byte	0x04, 0x1c
        /*004a*/ 	.short	(.L_15 - .L_14)


	//   ....[0]....
.L_14:
        /*004c*/ 	.word	0x00000060


	//   ....[1]....
        /*0050*/ 	.word	0x000000e0


	//   ....[2]....
        /*0054*/ 	.word	0x00000110


	//----- nvinfo : EIATTR_CBANK_PARAM_SIZE
	.align		4
.L_15:
        /*0058*/ 	.byte	0x03, 0x19
        /*005a*/ 	.short	0x0018


	//----- nvinfo : EIATTR_PARAM_CBANK
	.align		4
        /*005c*/ 	.byte	0x04, 0x0a
        /*005e*/ 	.short	(.L_17 - .L_16)
	.align		4
.L_16:
        /*0060*/ 	.word	index@(.nv.constant0._Z6searchPiS_S_)
        /*0064*/ 	.short	0x0380
        /*0066*/ 	.short	0x0018


	//----- nvinfo : EIATTR_SW_WAR
	.align		4
.L_17:
        /*0068*/ 	.byte	0x04, 0x36
        /*006a*/ 	.short	(.L_19 - .L_18)
.L_18:
        /*006c*/ 	.word	0x00000008
.L_19:


//--------------------- .nv.callgraph             --------------------------
	.section	.nv.callgraph,"",@"SHT_CUDA_CALLGRAPH"
	.align	4
	.sectionentsize	8
	.align		4
        /*0000*/ 	.word	0x00000000
	.align		4
        /*0004*/ 	.word	0xffffffff
	.align		4
        /*0008*/ 	.word	0x00000000
	.align		4
        /*000c*/ 	.word	0xfffffffe
	.align		4
        /*0010*/ 	.word	0x00000000
	.align		4
        /*0014*/ 	.word	0xfffffffd
	.align		4
        /*0018*/ 	.word	0x00000000
	.align		4
        /*001c*/ 	.word	0xfffffffc


//--------------------- .text._Z6searchPiS_S_     --------------------------
	.section	.text._Z6searchPiS_S_,"ax",@progbits
	.align	128
        .global         _Z6searchPiS_S_
        .type           _Z6searchPiS_S_,@function
        .size           _Z6searchPiS_S_,(.L_x_1 - _Z6searchPiS_S_)
        .other          _Z6searchPiS_S_,@"STO_CUDA_ENTRY STV_DEFAULT"
_Z6searchPiS_S_:
.text._Z6searchPiS_S_:
[----:B------:R-:W-:Y:S01]  /*0000*/  LDC R1, c[0x0][0x37c] ;  /* 0x0000df00ff017b82 */ /* 0x000fe20000000800 */
[----:B------:R-:W0:Y:S07]  /*0010*/  S2R R0, SR_TID.X ;  /* 0x0000000000007919 */ /* 0x000e2e0000002100 */
[----:B------:R-:W0:Y:S08]  /*0020*/  S2UR UR4, SR_CTAID.X ;  /* 0x00000000000479c3 */ /* 0x000e300000002500 */
[----:B------:R-:W0:Y:S02]  /*0030*/  LDC R7, c[0x0][0x360] ;  /* 0x0000d800ff077b82 */ /* 0x000e240000000800 */
[----:B0-----:R-:W-:-:S05]  /*0040*/  IMAD R7, R7, UR4, R0 ;  /* 0x0000000407077c24 */ /* 0x001fca000f8e0200 */
[----:B------:R-:W-:-:S13]  /*0050*/  ISETP.GT.AND P0, PT, R7, 0x1f, PT ;  /* 0x0000001f0700780c */ /* 0x000fda0003f04270 */
[----:B------:R-:W-:Y:S05]  /*0060*/  @P0 EXIT ;  /* 0x000000000000094d */ /* 0x000fea0003800000 */
[----:B------:R-:W0:Y:S01]  /*0070*/  LDC.64 R2, c[0x0][0x380] ;  /* 0x0000e000ff027b82 */ /* 0x000e220000000a00 */
[----:B------:R-:W1:Y:S07]  /*0080*/  LDCU.64 UR4, c[0x0][0x358] ;  /* 0x00006b00ff0477ac */ /* 0x000e6e0008000a00 */
[----:B------:R-:W2:Y:S01]  /*0090*/  LDC.64 R4, c[0x0][0x388] ;  /* 0x0000e200ff047b82 */ /* 0x000ea20000000a00 */
[----:B0-----:R-:W-:-:S06]  /*00a0*/  IMAD.WIDE R2, R7, 0x4, R2 ;  /* 0x0000000407027825 */ /* 0x001fcc00078e0202 */
[----:B-1----:R-:W3:Y:S04]  /*00b0*/  LDG.E R2, desc[UR4][R2.64] ;  /* 0x0000000402027981 */ /* 0x002ee8000c1e1900 */
[----:B--2---:R-:W3:Y:S02]  /*00c0*/  LDG.E R5, desc[UR4][R4.64] ;  /* 0x0000000404057981 */ /* 0x004ee4000c1e1900 */
[----:B---3--:R-:W-:-:S13]  /*00d0*/  ISETP.NE.AND P0, PT, R2, R5, PT ;  /* 0x000000050200720c */ /* 0x008fda0003f05270 */
[----:B------:R-:W-:Y:S05]  /*00e0*/  @P0 EXIT ;  /* 0x000000000000094d */ /* 0x000fea0003800000 */
[----:B------:R-:W0:Y:S02]  /*00f0*/  LDC.64 R2, c[0x0][0x390] ;  /* 0x0000e400ff027b82 */ /* 0x000e240000000a00 */
[----:B0-----:R-:W-:Y:S01]  /*0100*/  STG.E desc[UR4][R2.64], R7 ;  /* 0x0000000702007986 */ /* 0x001fe2000c101904 */
[----:B------:R-:W-:Y:S05]  /*0110*/  EXIT ;  /* 0x000000000000794d */ /* 0x000fea0003800000 */
.L_x_0:
[----:B------:R-:W-:-:S00]  /*0120*/  BRA `(.L_x_0) ;  /* 0xfffffffc00fc7947 */ /* 0x000fc0000383ffff */
[----:B------:R-:W-:-:S00]  /*0130*/  NOP ;  /* 0x0000000000007918 */ /* 0x000fc00000000000 */
        /* <DEDUP_REMOVED lines=12> */
.L_x_1:


//--------------------- .nv.shared.reserved.0     --------------------------
	.section	.nv.shared.reserved.0,"aw",@nobits
	.weak		__nv_reservedSMEM_offset_0_alias
	.size		__nv_reservedSMEM_offset_0_alias, 0, 64
	.other		__nv_reservedSMEM_offset_0_alias,@"STO_CUDA_RESERVED_SHARED STV_DEFAULT"
__nv_reservedSMEM_offset_0_alias:
	.zero		0
	.zero		64


//--------------------- .nv.constant0._Z6searchPiS_S_ --------------------------
	.section	.nv.constant0._Z6searchPiS_S_,"a",@progbits
	.sectionflags	@""
	.align	4
.nv.constant0._Z6searchPiS_S_:
	.zero		920


//--------------------- SYMBOLS --------------------------

	.type		.nv.reservedSmem.offset0,@object
	.size		.nv.reservedSmem.offset0,0x4
